	.headerflags	@"EF_CUDA_TEXMODE_UNIFIED EF_CUDA_64BIT_ADDRESS EF_CUDA_ACCELERATORS EF_CUDA_SM90 EF_CUDA_VIRTUAL_SM(EF_CUDA_SM90)"
	.elftype	@"ET_EXEC"


//--------------------- .nv.info                  --------------------------
	.section	.nv.info,"",@"SHT_CUDA_INFO"
	.align	4


	//----- nvinfo : EIATTR_REGCOUNT
	.align		4
        /*0000*/ 	.byte	0x04, 0x2f
        /*0002*/ 	.short	(.L_3 - .L_2)
	.align		4
.L_2:
        /*0004*/ 	.word	index@(triton_poi_fused__native_batch_norm_legit_no_training_cat_relu_39)
        /*0008*/ 	.word	0x0000001c


	//----- nvinfo : EIATTR_MIN_STACK_SIZE
	.align		4
.L_3:
        /*000c*/ 	.byte	0x04, 0x12
        /*000e*/ 	.short	(.L_5 - .L_4)
	.align		4
.L_4:
        /*0010*/ 	.word	index@(triton_poi_fused__native_batch_norm_legit_no_training_cat_relu_39)
        /*0014*/ 	.word	0x00000000


	//----- nvinfo : EIATTR_FRAME_SIZE
	.align		4
.L_5:
        /*0018*/ 	.byte	0x04, 0x11
        /*001a*/ 	.short	(.L_7 - .L_6)
	.align		4
.L_6:
        /*001c*/ 	.word	index@(triton_poi_fused__native_batch_norm_legit_no_training_cat_relu_39)
        /*0020*/ 	.word	0x00000000


	//----- nvinfo : EIATTR_MIN_STACK_SIZE
	.align		4
.L_7:
        /*0024*/ 	.byte	0x04, 0x12
        /*0026*/ 	.short	(.L_9 - .L_8)
	.align		4
.L_8:
        /*0028*/ 	.word	index@(triton_poi_fused__native_batch_norm_legit_no_training_cat_relu_39)
        /*002c*/ 	.word	0x00000000
.L_9:


//--------------------- .nv.info.triton_poi_fused__native_batch_norm_legit_no_training_cat_relu_39 --------------------------
	.section	.nv.info.triton_poi_fused__native_batch_norm_legit_no_training_cat_relu_39,"",@"SHT_CUDA_INFO"
	.sectionflags	@""
	.align	4


	//----- nvinfo : EIATTR_CUDA_API_VERSION
	.align		4
        /*0000*/ 	.byte	0x04, 0x37
        /*0002*/ 	.short	(.L_11 - .L_10)
.L_10:
        /*0004*/ 	.word	0x0000007c


	//----- nvinfo : EIATTR_KPARAM_INFO
	.align		4
.L_11:
        /*0008*/ 	.byte	0x04, 0x17
        /*000a*/ 	.short	(.L_13 - .L_12)
.L_12:
        /*000c*/ 	.word	0x00000000
        /*0010*/ 	.short	0x0008
        /*0012*/ 	.short	0x0040
        /*0014*/ 	.byte	0x00, 0xf0, 0x11, 0x00


	//----- nvinfo : EIATTR_KPARAM_INFO
	.align		4
.L_13:
        /*0018*/ 	.byte	0x04, 0x17
        /*001a*/ 	.short	(.L_15 - .L_14)
.L_14:
        /*001c*/ 	.word	0x00000000
        /*0020*/ 	.short	0x0007
        /*0022*/ 	.short	0x0038
        /*0024*/ 	.byte	0x00, 0xf4, 0x21, 0x00


	//----- nvinfo : EIATTR_KPARAM_INFO
	.align		4
.L_15:
        /*0028*/ 	.byte	0x04, 0x17
        /*002a*/ 	.short	(.L_17 - .L_16)
.L_16:
        /*002c*/ 	.word	0x00000000
        /*0030*/ 	.short	0x0006
        /*0032*/ 	.short	0x0030
        /*0034*/ 	.byte	0x00, 0xf4, 0x21, 0x00


	//----- nvinfo : EIATTR_KPARAM_INFO
	.align		4
.L_17:
        /*0038*/ 	.byte	0x04, 0x17
        /*003a*/ 	.short	(.L_19 - .L_18)
.L_18:
        /*003c*/ 	.word	0x00000000
        /*0040*/ 	.short	0x0005
        /*0042*/ 	.short	0x0028
        /*0044*/ 	.byte	0x00, 0xf4, 0x21, 0x00


	//----- nvinfo : EIATTR_KPARAM_INFO
	.align		4
.L_19:
        /*0048*/ 	.byte	0x04, 0x17
        /*004a*/ 	.short	(.L_21 - .L_20)
.L_20:
        /*004c*/ 	.word	0x00000000
        /*0050*/ 	.short	0x0004
        /*0052*/ 	.short	0x0020
        /*0054*/ 	.byte	0x00, 0xf4, 0x21, 0x00


	//----- nvinfo : EIATTR_KPARAM_INFO
	.align		4
.L_21:
        /*0058*/ 	.byte	0x04, 0x17
        /*005a*/ 	.short	(.L_23 - .L_22)
.L_22:
        /*005c*/ 	.word	0x00000000
        /*0060*/ 	.short	0x0003
        /*0062*/ 	.short	0x0018
        /*0064*/ 	.byte	0x00, 0xf4, 0x21, 0x00


	//----- nvinfo : EIATTR_KPARAM_INFO
	.align		4
.L_23:
        /*0068*/ 	.byte	0x04, 0x17
        /*006a*/ 	.short	(.L_25 - .L_24)
.L_24:
        /*006c*/ 	.word	0x00000000
        /*0070*/ 	.short	0x0002
        /*0072*/ 	.short	0x0010
        /*0074*/ 	.byte	0x00, 0xf4, 0x21, 0x00


	//----- nvinfo : EIATTR_KPARAM_INFO
	.align		4
.L_25:
        /*0078*/ 	.byte	0x04, 0x17
        /*007a*/ 	.short	(.L_27 - .L_26)
.L_26:
        /*007c*/ 	.word	0x00000000
        /*0080*/ 	.short	0x0001
        /*0082*/ 	.short	0x0008
        /*0084*/ 	.byte	0x00, 0xf4, 0x21, 0x00


	//----- nvinfo : EIATTR_KPARAM_INFO
	.align		4
.L_27:
        /*0088*/ 	.byte	0x04, 0x17
        /*008a*/ 	.short	(.L_29 - .L_28)
.L_28:
        /*008c*/ 	.word	0x00000000
        /*0090*/ 	.short	0x0000
        /*0092*/ 	.short	0x0000
        /*0094*/ 	.byte	0x00, 0xf4, 0x21, 0x00


	//----- nvinfo : EIATTR_SPARSE_MMA_MASK
	.align		4
.L_29:
        /*0098*/ 	.byte	0x03, 0x50
        /*009a*/ 	.short	0x0000


	//----- nvinfo : EIATTR_MAXREG_COUNT
	.align		4
        /*009c*/ 	.byte	0x03, 0x1b
        /*009e*/ 	.short	0x00ff


	//----- nvinfo : EIATTR_EXIT_INSTR_OFFSETS
	.align		4
        /*00a0*/ 	.byte	0x04, 0x1c
        /*00a2*/ 	.short	(.L_31 - .L_30)


	//   ....[0]....
.L_30:
        /*00a4*/ 	.word	0x00000680


	//   ....[1]....
        /*00a8*/ 	.word	0x000006a0


	//----- nvinfo : EIATTR_REQNTID
	.align		4
.L_31:
        /*00ac*/ 	.byte	0x04, 0x10
        /*00ae*/ 	.short	(.L_33 - .L_32)
.L_32:
        /*00b0*/ 	.word	0x00000080
        /*00b4*/ 	.word	0x00000001
        /*00b8*/ 	.word	0x00000001


	//----- nvinfo : EIATTR_CBANK_PARAM_SIZE
	.align		4
.L_33:
        /*00bc*/ 	.byte	0x03, 0x19
        /*00be*/ 	.short	0x0044


	//----- nvinfo : EIATTR_PARAM_CBANK
	.align		4
        /*00c0*/ 	.byte	0x04, 0x0a
        /*00c2*/ 	.short	(.L_35 - .L_34)
	.align		4
.L_34:
        /*00c4*/ 	.word	index@(.nv.constant0.triton_poi_fused__native_batch_norm_legit_no_training_cat_relu_39)
        /*00c8*/ 	.short	0x0210
        /*00ca*/ 	.short	0x0044


	//----- nvinfo : EIATTR_SW_WAR
	.align		4
.L_35:
        /*00cc*/ 	.byte	0x04, 0x36
        /*00ce*/ 	.short	(.L_37 - .L_36)
.L_36:
        /*00d0*/ 	.word	0x00000008
.L_37:


//--------------------- .nv.callgraph             --------------------------
	.section	.nv.callgraph,"",@"SHT_CUDA_CALLGRAPH"
	.align	4
	.sectionentsize	8
	.align		4
        /*0000*/ 	.word	0x00000000
	.align		4
        /*0004*/ 	.word	0xffffffff
	.align		4
        /*0008*/ 	.word	0x00000000
	.align		4
        /*000c*/ 	.word	0xfffffffe
	.align		4
        /*0010*/ 	.word	0x00000000
	.align		4
        /*0014*/ 	.word	0xfffffffd
	.align		4
        /*0018*/ 	.word	0x00000000
	.align		4
        /*001c*/ 	.word	0xfffffffc


//--------------------- .nv.constant4             --------------------------
	.section	.nv.constant4,"a",@progbits
	.align	8
	.align		8
.nv.constant4:
        /*0000*/ 	.dword	_$_str
	.align		8
        /*0008*/ 	.dword	_$_str_$_2


//--------------------- .text.triton_poi_fused__native_batch_norm_legit_no_training_cat_relu_39 --------------------------
	.section	.text.triton_poi_fused__native_batch_norm_legit_no_training_cat_relu_39,"ax",@progbits
	.align	128
        .global         triton_poi_fused__native_batch_norm_legit_no_training_cat_relu_39
        .type           triton_poi_fused__native_batch_norm_legit_no_training_cat_relu_39,@function
        .size           triton_poi_fused__native_batch_norm_legit_no_training_cat_relu_39,(.L_x_1 - triton_poi_fused__native_batch_norm_legit_no_training_cat_relu_39)
        .other          triton_poi_fused__native_batch_norm_legit_no_training_cat_relu_39,@"STO_CUDA_ENTRY STV_DEFAULT"
triton_poi_fused__native_batch_norm_legit_no_training_cat_relu_39:
.text.triton_poi_fused__native_batch_norm_legit_no_training_cat_relu_39:
[----:B------:R-:W0:Y:S01]  /*0000*/  LDC R1, c[0x0][0x28] ;  /* 0x00000a00ff017b82 */ /* 0x000e220000000800 */
[----:B------:R-:W1:Y:S07]  /*0010*/  S2R R0, SR_TID.X ;  /* 0x0000000000007919 */ /* 0x000e6e0000002100 */
[----:B------:R-:W2:Y:S01]  /*0020*/  LDC.64 R4, c[0x0][0x228] ;  /* 0x00008a00ff047b82 */ /* 0x000ea20000000a00 */
[----:B------:R-:W-:Y:S01]  /*0030*/  IMAD.MOV.U32 R6, RZ, RZ, RZ ;  /* 0x000000ffff067224 */ /* 0x000fe200078e00ff */
[----:B------:R-:W-:Y:S01]  /*0040*/  ULDC.64 UR4, c[0x0][0x208] ;  /* 0x0000820000047ab9 */ /* 0x000fe20000000a00 */
[----:B------:R-:W3:Y:S01]  /*0050*/  S2R R3, SR_CTAID.X ;  /* 0x0000000000037919 */ /* 0x000ee20000002500 */
[----:B------:R-:W-:Y:S01]  /*0060*/  HFMA2.MMA R10, -RZ, RZ, 0, 0 ;  /* 0x00000000ff0a7435 */ /* 0x000fe200000001ff */
[----:B------:R-:W-:-:S03]  /*0070*/  ULDC.64 UR6, c[0x0][0x218] ;  /* 0x0000860000067ab9 */ /* 0x000fc60000000a00 */
[----:B------:R-:W4:Y:S01]  /*0080*/  LDC.64 R14, c[0x0][0x220] ;  /* 0x00008800ff0e7b82 */ /* 0x000f220000000a00 */
[----:B-1----:R-:W-:-:S05]  /*0090*/  IMAD.SHL.U32 R0, R0, 0x2, RZ ;  /* 0x0000000200007824 */ /* 0x002fca00078e00ff */
[----:B------:R-:W-:-:S05]  /*00a0*/  LOP3.LUT R0, R0, 0xfe, RZ, 0xc0, !PT ;  /* 0x000000fe00007812 */ /* 0x000fca00078ec0ff */
[----:B---3--:R-:W-:-:S05]  /*00b0*/  IMAD R0, R3, 0x100, R0 ;  /* 0x0000010003007824 */ /* 0x008fca00078e0200 */
[----:B------:R-:W-:Y:S02]  /*00c0*/  SHF.R.S32.HI R3, RZ, 0x1f, R0 ;  /* 0x0000001fff037819 */ /* 0x000fe40000011400 */
[----:B------:R-:W-:Y:S02]  /*00d0*/  ISETP.GE.AND P0, PT, R0, 0x4480, PT ;  /* 0x000044800000780c */ /* 0x000fe40003f06270 */
[----:B------:R-:W-:-:S04]  /*00e0*/  LEA.HI R3, R3, R0, RZ, 0x4 ;  /* 0x0000000003037211 */ /* 0x000fc800078f20ff */
[----:B------:R-:W-:-:S05]  /*00f0*/  SHF.R.S32.HI R11, RZ, 0x4, R3 ;  /* 0x00000004ff0b7819 */ /* 0x000fca0000011403 */
[----:B------:R-:W-:-:S05]  /*0100*/  IMAD.HI R2, R11, 0x77975b9, RZ ;  /* 0x077975b90b027827 */ /* 0x000fca00078e02ff */
[----:B------:R-:W-:-:S04]  /*0110*/  SHF.R.U32.HI R7, RZ, 0x1f, R2 ;  /* 0x0000001fff077819 */ /* 0x000fc80000011602 */
[----:B------:R-:W-:-:S05]  /*0120*/  LEA.HI.SX32 R2, R2, R7, 0x1d ;  /* 0x0000000702027211 */ /* 0x000fca00078feaff */
[----:B------:R-:W-:-:S04]  /*0130*/  IMAD R11, R2, -0x112, R11 ;  /* 0xfffffeee020b7824 */ /* 0x000fc800078e020b */
[----:B--2---:R-:W-:-:S05]  /*0140*/  IMAD.WIDE R4, R11, 0x4, R4 ;  /* 0x000000040b047825 */ /* 0x004fca00078e0204 */
[----:B------:R-:W2:Y:S01]  /*0150*/  @!P0 LDG.E.EL R6, desc[UR4][R4.64] ;  /* 0x0000000404068981 */ /* 0x000ea2000c2e1900 */
[----:B------:R-:W-:-:S03]  /*0160*/  IMAD.HI R2, R0, 0x77975b9, RZ ;  /* 0x077975b900027827 */ /* 0x000fc600078e02ff */
[----:B------:R1:W3:Y:S01]  /*0170*/  @!P0 LDG.E.EL R10, desc[UR4][R4.64] ;  /* 0x00000004040a8981 */ /* 0x0002e2000c2e1900 */
[----:B------:R-:W-:Y:S01]  /*0180*/  IMAD.SHL.U32 R8, R11, 0x10, RZ ;  /* 0x000000100b087824 */ /* 0x000fe200078e00ff */
[----:B------:R-:W-:-:S04]  /*0190*/  SHF.R.U32.HI R7, RZ, 0x1f, R2 ;  /* 0x0000001fff077819 */ /* 0x000fc80000011602 */
[----:B------:R-:W-:Y:S02]  /*01a0*/  LEA.HI.SX32 R17, R2, R7, 0x19 ;  /* 0x0000000702117211 */ /* 0x000fe400078fcaff */
[----:B------:R-:W-:Y:S02]  /*01b0*/  LOP3.LUT R7, R3, 0xfffffff0, RZ, 0xc0, !PT ;  /* 0xfffffff003077812 */ /* 0x000fe400078ec0ff */
[----:B------:R-:W5:Y:S01]  /*01c0*/  LDC.64 R2, c[0x0][0x210] ;  /* 0x00008400ff027b82 */ /* 0x000f620000000a00 */
[C---:B------:R-:W-:Y:S02]  /*01d0*/  IMAD R9, R17.reuse, 0xc0, RZ ;  /* 0x000000c011097824 */ /* 0x040fe400078e02ff */
[----:B------:R-:W-:Y:S02]  /*01e0*/  IMAD.IADD R7, R0, 0x1, -R7 ;  /* 0x0000000100077824 */ /* 0x000fe400078e0a07 */
[----:B-1----:R-:W-:Y:S01]  /*01f0*/  IMAD R4, R17, -0x1120, R0 ;  /* 0xffffeee011047824 */ /* 0x002fe200078e0200 */
[----:B------:R-:W-:-:S02]  /*0200*/  SHF.R.S32.HI R13, RZ, 0x1f, R9 ;  /* 0x0000001fff0d7819 */ /* 0x000fc40000011409 */
[----:B------:R-:W-:Y:S01]  /*0210*/  IADD3 R18, P1, P2, R8, R7, R9 ;  /* 0x0000000708127210 */ /* 0x000fe20007a3e009 */
[----:B------:R-:W-:Y:S01]  /*0220*/  IMAD R25, R17, 0x1060, R4 ;  /* 0x0000106011197824 */ /* 0x000fe200078e0204 */
[----:B------:R-:W-:Y:S02]  /*0230*/  SHF.R.S32.HI R8, RZ, 0x1f, R8 ;  /* 0x0000001fff087819 */ /* 0x000fe40000011408 */
[----:B------:R-:W-:Y:S02]  /*0240*/  CS2R R4, SRZ ;  /* 0x0000000000047805 */ /* 0x000fe4000001ff00 */
[----:B------:R-:W-:Y:S02]  /*0250*/  SHF.R.S32.HI R7, RZ, 0x1f, R7 ;  /* 0x0000001fff077819 */ /* 0x000fe40000011407 */
[----:B------:R-:W-:Y:S02]  /*0260*/  LEA R16, P3, R18, UR6, 0x2 ;  /* 0x0000000612107c11 */ /* 0x000fe4000f8610ff */
[----:B------:R-:W-:-:S02]  /*0270*/  IADD3.X R7, R8, R7, R13, P1, P2 ;  /* 0x0000000708077210 */ /* 0x000fc40000fe440d */
[----:B------:R-:W1:Y:S01]  /*0280*/  LDC.64 R12, c[0x0][0x230] ;  /* 0x00008c00ff0c7b82 */ /* 0x000e620000000a00 */
[C---:B------:R-:W-:Y:S02]  /*0290*/  ISETP.GE.AND P2, PT, R11.reuse, 0x106, PT ;  /* 0x000001060b00780c */ /* 0x040fe40003f46270 */
[----:B------:R-:W-:Y:S02]  /*02a0*/  ISETP.GT.AND P1, PT, R11, 0x105, !P0 ;  /* 0x000001050b00780c */ /* 0x000fe40004724270 */
[----:B------:R-:W-:Y:S01]  /*02b0*/  ISETP.LT.AND P4, PT, R0, 0x4480, !P2 ;  /* 0x000044800000780c */ /* 0x000fe20005781270 */
[----:B-----5:R-:W-:Y:S01]  /*02c0*/  IMAD.WIDE R24, R25, 0x4, R2 ;  /* 0x0000000419187825 */ /* 0x020fe200078e0202 */
[----:B------:R-:W-:Y:S01]  /*02d0*/  CS2R R2, SRZ ;  /* 0x0000000000027805 */ /* 0x000fe2000001ff00 */
[----:B------:R-:W5:Y:S01]  /*02e0*/  LDC.64 R8, c[0x0][0x238] ;  /* 0x00008e00ff087b82 */ /* 0x000f620000000a00 */
[----:B------:R-:W-:Y:S01]  /*02f0*/  LEA.HI.X R17, R18, UR7, R7, 0x2, P3 ;  /* 0x0000000712117c11 */ /* 0x000fe200098f1407 */
[----:B----4-:R-:W-:Y:S01]  /*0300*/  IMAD.WIDE R22, R11, 0x4, R14 ;  /* 0x000000040b167825 */ /* 0x010fe200078e020e */
[----:B------:R-:W-:-:S02]  /*0310*/  MOV R7, RZ ;  /* 0x000000ff00077202 */ /* 0x000fc40000000f00 */
[----:B------:R-:W-:-:S03]  /*0320*/  CS2R R14, SRZ ;  /* 0x00000000000e7805 */ /* 0x000fc6000001ff00 */
[----:B------:R-:W4:Y:S04]  /*0330*/  @P1 LDG.E.64 R4, desc[UR4][R16.64+-0x4180] ;  /* 0xffbe800410041981 */ /* 0x000f28000c1e1b00 */
[----:B------:R-:W4:Y:S01]  /*0340*/  @P4 LDG.E.64 R2, desc[UR4][R24.64] ;  /* 0x0000000418024981 */ /* 0x000f22000c1e1b00 */
[----:B-1----:R-:W-:-:S03]  /*0350*/  IMAD.WIDE R12, R11, 0x4, R12 ;  /* 0x000000040b0c7825 */ /* 0x002fc600078e020c */
[----:B------:R-:W4:Y:S04]  /*0360*/  @!P0 LDG.E.EL R7, desc[UR4][R22.64] ;  /* 0x0000000416078981 */ /* 0x000f28000c2e1900 */
[----:B------:R-:W4:Y:S01]  /*0370*/  @!P0 LDG.E.EL R14, desc[UR4][R22.64] ;  /* 0x00000004160e8981 */ /* 0x000f22000c2e1900 */
[----:B-----5:R-:W-:Y:S01]  /*0380*/  IMAD.WIDE R8, R11, 0x4, R8 ;  /* 0x000000040b087825 */ /* 0x020fe200078e0208 */
[----:B------:R-:W-:-:S03]  /*0390*/  HFMA2.MMA R11, -RZ, RZ, 0, 0 ;  /* 0x00000000ff0b7435 */ /* 0x000fc600000001ff */
[----:B------:R-:W-:Y:S01]  /*03a0*/  IMAD.MOV.U32 R20, RZ, RZ, RZ ;  /* 0x000000ffff147224 */ /* 0x000fe200078e00ff */
[----:B------:R-:W5:Y:S01]  /*03b0*/  @!P0 LDG.E.EL R15, desc[UR4][R8.64] ;  /* 0x00000004080f8981 */ /* 0x000f62000c2e1900 */
[----:B------:R-:W-:-:S04]  /*03c0*/  IMAD.MOV.U32 R18, RZ, RZ, RZ ;  /* 0x000000ffff127224 */ /* 0x000fc800078e00ff */
[----:B------:R-:W5:Y:S04]  /*03d0*/  @!P0 LDG.E.EL R20, desc[UR4][R12.64] ;  /* 0x000000040c148981 */ /* 0x000f68000c2e1900 */
[----:B------:R1:W5:Y:S04]  /*03e0*/  @!P0 LDG.E.EL R18, desc[UR4][R12.64] ;  /* 0x000000040c128981 */ /* 0x000368000c2e1900 */
[----:B------:R1:W5:Y:S01]  /*03f0*/  @!P0 LDG.E.EL R11, desc[UR4][R8.64] ;  /* 0x00000004080b8981 */ /* 0x000362000c2e1900 */
[----:B------:R-:W-:Y:S01]  /*0400*/  IMAD.MOV.U32 R21, RZ, RZ, 0x3e800000 ;  /* 0x3e800000ff157424 */ /* 0x000fe200078e00ff */
[----:B01----:R-:W0:Y:S08]  /*0410*/  LDC.64 R12, c[0x0][0x240] ;  /* 0x00009000ff0c7b82 */ /* 0x003e300000000a00 */
[----:B------:R-:W1:Y:S01]  /*0420*/  LDC.64 R8, c[0x0][0x248] ;  /* 0x00009200ff087b82 */ /* 0x000e620000000a00 */
[----:B0-----:R-:W-:-:S04]  /*0430*/  IMAD.WIDE R12, R0, 0x4, R12 ;  /* 0x00000004000c7825 */ /* 0x001fc800078e020c */
[----:B-1----:R-:W-:-:S04]  /*0440*/  IMAD.WIDE R8, R0, 0x4, R8 ;  /* 0x0000000400087825 */ /* 0x002fc800078e0208 */
[----:B--2---:R-:W-:-:S04]  /*0450*/  FADD R6, R6, 9.9999997473787516356e-06 ;  /* 0x3727c5ac06067421 */ /* 0x004fc80000000000 */
[----:B------:R-:W0:Y:S01]  /*0460*/  MUFU.SQRT R16, R6 ;  /* 0x0000000600107308 */ /* 0x000e220000002000 */
[----:B---3--:R-:W-:-:S07]  /*0470*/  FADD R10, R10, 9.9999997473787516356e-06 ;  /* 0x3727c5ac0a0a7421 */ /* 0x008fce0000000000 */
[----:B------:R-:W1:Y:S01]  /*0480*/  MUFU.SQRT R17, R10 ;  /* 0x0000000a00117308 */ /* 0x000e620000002000 */
[C---:B0-----:R-:W-:Y:S02]  /*0490*/  FSETP.GT.AND P6, PT, R16.reuse, 8.50705917302346158658e+37, PT ;  /* 0x7e8000001000780b */ /* 0x041fe40003fc4000 */
[----:B------:R-:W-:Y:S02]  /*04a0*/  FSETP.GEU.AND P3, PT, R16, 1.175494350822287508e-38, PT ;  /* 0x008000001000780b */ /* 0x000fe40003f6e000 */
[----:B------:R-:W-:Y:S02]  /*04b0*/  FSEL R19, R21, 1, P6 ;  /* 0x3f80000015137808 */ /* 0x000fe40003000000 */
[----:B-1----:R-:W-:-:S07]  /*04c0*/  FSETP.GT.AND P5, PT, R17, 8.50705917302346158658e+37, PT ;  /* 0x7e8000001100780b */ /* 0x002fce0003fa4000 */
[----:B------:R-:W-:Y:S01]  /*04d0*/  @P6 FMUL R16, R16, 0.25 ;  /* 0x3e80000010106820 */ /* 0x000fe20000400000 */
[----:B------:R-:W-:-:S03]  /*04e0*/  FSETP.GEU.AND P6, PT, R17, 1.175494350822287508e-38, PT ;  /* 0x008000001100780b */ /* 0x000fc60003fce000 */
[----:B------:R-:W-:Y:S02]  /*04f0*/  @!P3 FMUL R16, R16, 16777216 ;  /* 0x4b8000001010b820 */ /* 0x000fe40000400000 */
[----:B------:R-:W-:-:S08]  /*0500*/  @P5 FMUL R17, R17, 0.25 ;  /* 0x3e80000011115820 */ /* 0x000fd00000400000 */
[----:B------:R-:W-:Y:S01]  /*0510*/  @!P6 FMUL R17, R17, 16777216 ;  /* 0x4b8000001111e820 */ /* 0x000fe20000400000 */
[----:B------:R-:W0:Y:S01]  /*0520*/  MUFU.RCP R16, R16 ;  /* 0x0000001000107308 */ /* 0x000e220000001000 */
[----:B------:R-:W-:-:S07]  /*0530*/  FSEL R6, R21, 1, P5 ;  /* 0x3f80000015067808 */ /* 0x000fce0002800000 */
[----:B------:R-:W1:Y:S01]  /*0540*/  MUFU.RCP R17, R17 ;  /* 0x0000001100117308 */ /* 0x000e620000001000 */
[----:B----4-:R-:W-:Y:S02]  /*0550*/  SEL R2, R2, RZ, P4 ;  /* 0x000000ff02027207 */ /* 0x010fe40002000000 */
[----:B------:R-:W-:Y:S01]  /*0560*/  SEL R3, R3, RZ, P4 ;  /* 0x000000ff03037207 */ /* 0x000fe20002000000 */
[----:B------:R-:W-:Y:S01]  /*0570*/  @!P3 FMUL R19, R19, 16777216 ;  /* 0x4b8000001313b820 */ /* 0x000fe20000400000 */
[----:B------:R-:W-:Y:S01]  /*0580*/  @P2 SEL R2, R4, RZ, P1 ;  /* 0x000000ff04022207 */ /* 0x000fe20000800000 */
[----:B------:R-:W-:Y:S01]  /*0590*/  @!P6 FMUL R6, R6, 16777216 ;  /* 0x4b8000000606e820 */ /* 0x000fe20000400000 */
[----:B------:R-:W-:Y:S01]  /*05a0*/  @P2 SEL R3, R5, RZ, P1 ;  /* 0x000000ff05032207 */ /* 0x000fe20000800000 */
[----:B0-----:R-:W-:Y:S02]  /*05b0*/  FMUL R16, R16, R19 ;  /* 0x0000001310107220 */ /* 0x001fe40000400000 */
[----:B------:R-:W-:-:S02]  /*05c0*/  FADD R7, R2, -R7 ;  /* 0x8000000702077221 */ /* 0x000fc40000000000 */
[----:B------:R-:W-:Y:S01]  /*05d0*/  FADD R14, R3, -R14 ;  /* 0x8000000e030e7221 */ /* 0x000fe20000000000 */
[----:B-1----:R-:W-:Y:S01]  /*05e0*/  FMUL R17, R17, R6 ;  /* 0x0000000611117220 */ /* 0x002fe20000400000 */
[----:B------:R-:W-:-:S03]  /*05f0*/  FMUL R16, R7, R16 ;  /* 0x0000001007107220 */ /* 0x000fc60000400000 */
[----:B------:R-:W-:Y:S01]  /*0600*/  FMUL R14, R14, R17 ;  /* 0x000000110e0e7220 */ /* 0x000fe20000400000 */
[----:B-----5:R-:W-:Y:S01]  /*0610*/  FFMA R15, R16, R20, R15 ;  /* 0x00000014100f7223 */ /* 0x020fe2000000000f */
[----:B------:R0:W-:Y:S02]  /*0620*/  @!P0 STG.E.64 desc[UR4][R12.64], R2 ;  /* 0x000000020c008986 */ /* 0x0001e4000c101b04 */
[----:B------:R-:W-:Y:S02]  /*0630*/  FFMA R11, R14, R18, R11 ;  /* 0x000000120e0b7223 */ /* 0x000fe4000000000b */
[----:B------:R-:W-:-:S03]  /*0640*/  FSETP.GEU.AND P1, PT, R15, RZ, PT ;  /* 0x000000ff0f00720b */ /* 0x000fc60003f2e000 */
[----:B------:R-:W-:Y:S02]  /*0650*/  FSETP.GEU.AND P2, PT, R11, RZ, PT ;  /* 0x000000ff0b00720b */ /* 0x000fe40003f4e000 */
[----:B------:R-:W-:Y:S02]  /*0660*/  FSEL R10, R15, RZ, P1 ;  /* 0x000000ff0f0a7208 */ /* 0x000fe40000800000 */
[----:B------:R-:W-:Y:S01]  /*0670*/  FSEL R11, R11, RZ, P2 ;  /* 0x000000ff0b0b7208 */ /* 0x000fe20001000000 */
[----:B0-----:R-:W-:Y:S08]  /*0680*/  @P0 EXIT ;  /* 0x000000000000094d */ /* 0x001ff00003800000 */
[----:B------:R-:W-:Y:S01]  /*0690*/  STG.E.64 desc[UR4][R8.64], R10 ;  /* 0x0000000a08007986 */ /* 0x000fe2000c101b04 */
[----:B------:R-:W-:Y:S05]  /*06a0*/  EXIT ;  /* 0x000000000000794d */ /* 0x000fea0003800000 */
.L_x_0:
[----:B------:R-:W-:-:S00]  /*06b0*/  BRA `(.L_x_0) ;  /* 0xfffffffc00fc7947 */ /* 0x000fc0000383ffff */
[----:B------:R-:W-:-:S00]  /*06c0*/  NOP ;  /* 0x0000000000007918 */ /* 0x000fc00000000000 */
        /* <DEDUP_REMOVED lines=11> */
.L_x_1:


//--------------------- .nv.global.init           --------------------------
	.section	.nv.global.init,"aw",@progbits
.nv.global.init:
	.type		_$_str,@object
	.size		_$_str,(_$_str_$_2 - _$_str)
_$_str:
        /*0000*/ 	.byte	0x5f, 0x5f, 0x43, 0x55, 0x44, 0x41, 0x5f, 0x46, 0x54, 0x5a, 0x00
	.type		_$_str_$_2,@object
	.size		_$_str_$_2,(.L_1 - _$_str_$_2)
_$_str_$_2:
        /*000b*/ 	.byte	0x5f, 0x5f, 0x43, 0x55, 0x44, 0x41, 0x5f, 0x50, 0x52, 0x45, 0x43, 0x5f, 0x53, 0x51, 0x52, 0x54
        /*001b*/ 	.byte	0x00
.L_1:


//--------------------- .nv.constant0.triton_poi_fused__native_batch_norm_legit_no_training_cat_relu_39 --------------------------
	.section	.nv.constant0.triton_poi_fused__native_batch_norm_legit_no_training_cat_relu_39,"a",@progbits
	.sectionflags	@""
	.align	4
.nv.constant0.triton_poi_fused__native_batch_norm_legit_no_training_cat_relu_39:
	.zero		596
